//
// Generated by NVIDIA NVVM Compiler
//
// Compiler Build ID: CL-36424714
// Cuda compilation tools, release 13.0, V13.0.88
// Based on NVVM 20.0.0
//

.version 9.0
.target sm_100
.address_size 64

	// .globl	_Z9transnormPfS_S_S_

.visible .entry _Z9transnormPfS_S_S_(
	.param .u64 .ptr .align 1 _Z9transnormPfS_S_S__param_0,
	.param .u64 .ptr .align 1 _Z9transnormPfS_S_S__param_1,
	.param .u64 .ptr .align 1 _Z9transnormPfS_S_S__param_2,
	.param .u64 .ptr .align 1 _Z9transnormPfS_S_S__param_3
)
{
	.reg .pred 	%p<4>;
	.reg .b32 	%r<12>;
	.reg .b32 	%f<33>;
	.reg .b64 	%rd<13>;

	ld.param.u64 	%rd5, [_Z9transnormPfS_S_S__param_0];
	ld.param.u64 	%rd6, [_Z9transnormPfS_S_S__param_1];
	ld.param.u64 	%rd7, [_Z9transnormPfS_S_S__param_2];
	ld.param.u64 	%rd8, [_Z9transnormPfS_S_S__param_3];
	cvta.to.global.u64 	%rd1, %rd8;
	mov.u32 	%r7, %ctaid.x;
	mov.u32 	%r1, %ntid.x;
	mov.u32 	%r2, %tid.x;
	mad.lo.s32 	%r11, %r7, %r1, %r2;
	setp.gt.s32 	%p1, %r11, 7;
	@%p1 bra 	$L__BB0_5;
	setp.ne.s32 	%p2, %r2, 0;
	@%p2 bra 	$L__BB0_3;
	mov.b32 	%r8, 0;
	st.global.u32 	[%rd1], %r8;
	st.global.u32 	[%rd1+4], %r8;
	st.global.u32 	[%rd1+8], %r8;
	st.global.u32 	[%rd1+12], %r8;
	st.global.u32 	[%rd1+16], %r8;
	st.global.u32 	[%rd1+20], %r8;
	st.global.u32 	[%rd1+24], %r8;
	st.global.u32 	[%rd1+28], %r8;
$L__BB0_3:
	cvta.to.global.u64 	%rd2, %rd7;
	mov.u32 	%r9, %nctaid.x;
	mul.lo.s32 	%r4, %r1, %r9;
	cvta.to.global.u64 	%rd3, %rd5;
	cvta.to.global.u64 	%rd4, %rd6;
$L__BB0_4:
	shl.b32 	%r10, %r11, 3;
	mul.wide.s32 	%rd9, %r10, 4;
	add.s64 	%rd10, %rd3, %rd9;
	ld.global.f32 	%f1, [%rd10];
	mul.wide.s32 	%rd11, %r11, 4;
	add.s64 	%rd12, %rd4, %rd11;
	st.global.f32 	[%rd12], %f1;
	mul.f32 	%f2, %f1, %f1;
	ld.global.f32 	%f3, [%rd2];
	mul.f32 	%f4, %f2, %f3;
	st.global.f32 	[%rd1], %f4;
	ld.global.f32 	%f5, [%rd10+4];
	st.global.f32 	[%rd12+32], %f5;
	mul.f32 	%f6, %f5, %f5;
	ld.global.f32 	%f7, [%rd2+4];
	mul.f32 	%f8, %f6, %f7;
	st.global.f32 	[%rd1+4], %f8;
	ld.global.f32 	%f9, [%rd10+8];
	st.global.f32 	[%rd12+64], %f9;
	mul.f32 	%f10, %f9, %f9;
	ld.global.f32 	%f11, [%rd2+8];
	mul.f32 	%f12, %f10, %f11;
	st.global.f32 	[%rd1+8], %f12;
	ld.global.f32 	%f13, [%rd10+12];
	st.global.f32 	[%rd12+96], %f13;
	mul.f32 	%f14, %f13, %f13;
	ld.global.f32 	%f15, [%rd2+12];
	mul.f32 	%f16, %f14, %f15;
	st.global.f32 	[%rd1+12], %f16;
	ld.global.f32 	%f17, [%rd10+16];
	st.global.f32 	[%rd12+128], %f17;
	mul.f32 	%f18, %f17, %f17;
	ld.global.f32 	%f19, [%rd2+16];
	mul.f32 	%f20, %f18, %f19;
	st.global.f32 	[%rd1+16], %f20;
	ld.global.f32 	%f21, [%rd10+20];
	st.global.f32 	[%rd12+160], %f21;
	mul.f32 	%f22, %f21, %f21;
	ld.global.f32 	%f23, [%rd2+20];
	mul.f32 	%f24, %f22, %f23;
	st.global.f32 	[%rd1+20], %f24;
	ld.global.f32 	%f25, [%rd10+24];
	st.global.f32 	[%rd12+192], %f25;
	mul.f32 	%f26, %f25, %f25;
	ld.global.f32 	%f27, [%rd2+24];
	mul.f32 	%f28, %f26, %f27;
	st.global.f32 	[%rd1+24], %f28;
	ld.global.f32 	%f29, [%rd10+28];
	st.global.f32 	[%rd12+224], %f29;
	mul.f32 	%f30, %f29, %f29;
	ld.global.f32 	%f31, [%rd2+28];
	mul.f32 	%f32, %f30, %f31;
	st.global.f32 	[%rd1+28], %f32;
	add.s32 	%r11, %r11, %r4;
	setp.lt.s32 	%p3, %r11, 8;
	@%p3 bra 	$L__BB0_4;
$L__BB0_5:
	ret;

}


// ===== COMPILED SASS (sm_100) =====

	.target	sm_100

	.elftype	@"ET_EXEC"


//--------------------- .note.nv.tkinfo           --------------------------
	.section	.note.nv.tkinfo,"",@"SHT_NOTE"
	.sectionflags	@"SHF_NOTE_NV_TKINFO"
	.tkinfo
        /*0018*/ 	.word	0x00000002
        /*0030*/ 	.string	""
        /*0030*/ 	.string	"ptxas"
        /*0030*/ 	.string	"Cuda compilation tools, release 13.0, V13.0.88"
        /*0030*/ 	.string	"Build cuda_13.0.r13.0/compiler.36424714_0"
        /*0030*/ 	.string	"-arch sm_100 -m 64 "



//--------------------- .note.nv.cuinfo           --------------------------
	.section	.note.nv.cuinfo,"",@"SHT_NOTE"
	.sectionflags	@"SHF_NOTE_NV_CUINFO"
        /*0018*/ 	.short	0x0002
        /*001a*/ 	.short	0x0064
        /*001c*/ 	.short	0x0082
	.zero		2


//--------------------- .nv.info                  --------------------------
	.section	.nv.info,"",@"SHT_CUDA_INFO"
	.align	4


	//----- nvinfo : EIATTR_REGCOUNT
	.align		4
        /*0000*/ 	.byte	0x04, 0x2f
        /*0002*/ 	.short	(.L_1 - .L_0)
	.align		4
.L_0:
        /*0004*/ 	.word	index@(_Z9transnormPfS_S_S_)
        /*0008*/ 	.word	0x00000018


	//----- nvinfo : EIATTR_FRAME_SIZE
	.align		4
.L_1:
        /*000c*/ 	.byte	0x04, 0x11
        /*000e*/ 	.short	(.L_3 - .L_2)
	.align		4
.L_2:
        /*0010*/ 	.word	index@(_Z9transnormPfS_S_S_)
        /*0014*/ 	.word	0x00000000


	//----- nvinfo : EIATTR_MIN_STACK_SIZE
	.align		4
.L_3:
        /*0018*/ 	.byte	0x04, 0x12
        /*001a*/ 	.short	(.L_5 - .L_4)
	.align		4
.L_4:
        /*001c*/ 	.word	index@(_Z9transnormPfS_S_S_)
        /*0020*/ 	.word	0x00000000
.L_5:


//--------------------- .nv.compat                --------------------------
	.section	.nv.compat,"",@"SHT_CUDA_COMPAT_INFO"
	.align	4
        /*0000*/ 	.byte	0x02, 0x09, 0x00, 0x00, 0x02, 0x02, 0x01, 0x00, 0x02, 0x05, 0x05, 0x00, 0x03, 0x07, 0x01, 0x01
        /*0010*/ 	.byte	0x02, 0x03, 0x00, 0x00, 0x02, 0x06, 0x01, 0x00, 0x04, 0x0b, 0x08, 0x00, 0x09, 0x00, 0x00, 0x00
        /*0020*/ 	.byte	0x00, 0x00, 0x00, 0x00


//--------------------- .nv.info._Z9transnormPfS_S_S_ --------------------------
	.section	.nv.info._Z9transnormPfS_S_S_,"",@"SHT_CUDA_INFO"
	.sectionflags	@""
	.align	4


	//----- nvinfo : EIATTR_CUDA_API_VERSION
	.align		4
        /*0000*/ 	.byte	0x04, 0x37
        /*0002*/ 	.short	(.L_7 - .L_6)
.L_6:
        /*0004*/ 	.word	0x00000082


	//----- nvinfo : EIATTR_KPARAM_INFO
	.align		4
.L_7:
        /*0008*/ 	.byte	0x04, 0x17
        /*000a*/ 	.short	(.L_9 - .L_8)
.L_8:
        /*000c*/ 	.word	0x00000000
        /*0010*/ 	.short	0x0003
        /*0012*/ 	.short	0x0018
        /*0014*/ 	.byte	0x00, 0xf5, 0x21, 0x00


	//----- nvinfo : EIATTR_KPARAM_INFO
	.align		4
.L_9:
        /*0018*/ 	.byte	0x04, 0x17
        /*001a*/ 	.short	(.L_11 - .L_10)
.L_10:
        /*001c*/ 	.word	0x00000000
        /*0020*/ 	.short	0x0002
        /*0022*/ 	.short	0x0010
        /*0024*/ 	.byte	0x00, 0xf5, 0x21, 0x00


	//----- nvinfo : EIATTR_KPARAM_INFO
	.align		4
.L_11:
        /*0028*/ 	.byte	0x04, 0x17
        /*002a*/ 	.short	(.L_13 - .L_12)
.L_12:
        /*002c*/ 	.word	0x00000000
        /*0030*/ 	.short	0x0001
        /*0032*/ 	.short	0x0008
        /*0034*/ 	.byte	0x00, 0xf5, 0x21, 0x00


	//----- nvinfo : EIATTR_KPARAM_INFO
	.align		4
.L_13:
        /*0038*/ 	.byte	0x04, 0x17
        /*003a*/ 	.short	(.L_15 - .L_14)
.L_14:
        /*003c*/ 	.word	0x00000000
        /*0040*/ 	.short	0x0000
        /*0042*/ 	.short	0x0000
        /*0044*/ 	.byte	0x00, 0xf5, 0x21, 0x00


	//----- nvinfo : EIATTR_SPARSE_MMA_MASK
	.align		4
.L_15:
        /*0048*/ 	.byte	0x03, 0x50
        /*004a*/ 	.short	0x0000


	//----- nvinfo : EIATTR_MAXREG_COUNT
	.align		4
        /*004c*/ 	.byte	0x03, 0x1b
        /*004e*/ 	.short	0x00ff


	//----- nvinfo : EIATTR_MERCURY_ISA_VERSION
	.align		4
        /*0050*/ 	.byte	0x03, 0x5f
        /*0052*/ 	.short	0x0101


	//----- nvinfo : EIATTR_VRC_CTA_INIT_COUNT
	.align		4
        /*0054*/ 	.byte	0x02, 0x4a
	.zero		1
	.zero		1


	//----- nvinfo : EIATTR_EXIT_INSTR_OFFSETS
	.align		4
        /*0058*/ 	.byte	0x04, 0x1c
        /*005a*/ 	.short	(.L_17 - .L_16)


	//   ....[0]....
.L_16:
        /*005c*/ 	.word	0x00000060


	//   ....[1]....
        /*0060*/ 	.word	0x00000510


	//----- nvinfo : EIATTR_CRS_STACK_SIZE
	.align		4
.L_17:
        /*0064*/ 	.byte	0x04, 0x1e
        /*0066*/ 	.short	(.L_19 - .L_18)
.L_18:
        /*0068*/ 	.word	0x00000000


	//----- nvinfo : EIATTR_CBANK_PARAM_SIZE
	.align		4
.L_19:
        /*006c*/ 	.byte	0x03, 0x19
        /*006e*/ 	.short	0x0020


	//----- nvinfo : EIATTR_PARAM_CBANK
	.align		4
        /*0070*/ 	.byte	0x04, 0x0a
        /*0072*/ 	.short	(.L_21 - .L_20)
	.align		4
.L_20:
        /*0074*/ 	.word	index@(.nv.constant0._Z9transnormPfS_S_S_)
        /*0078*/ 	.short	0x0380
        /*007a*/ 	.short	0x0020


	//----- nvinfo : EIATTR_SW_WAR
	.align		4
.L_21:
        /*007c*/ 	.byte	0x04, 0x36
        /*007e*/ 	.short	(.L_23 - .L_22)
.L_22:
        /*0080*/ 	.word	0x00000008
.L_23:


//--------------------- .nv.callgraph             --------------------------
	.section	.nv.callgraph,"",@"SHT_CUDA_CALLGRAPH"
	.align	4
	.sectionentsize	8
	.align		4
        /*0000*/ 	.word	0x00000000
	.align		4
        /*0004*/ 	.word	0xffffffff
	.align		4
        /*0008*/ 	.word	0x00000000
	.align		4
        /*000c*/ 	.word	0xfffffffe
	.align		4
        /*0010*/ 	.word	0x00000000
	.align		4
        /*0014*/ 	.word	0xfffffffd
	.align		4
        /*0018*/ 	.word	0x00000000
	.align		4
        /*001c*/ 	.word	0xfffffffc


//--------------------- .text._Z9transnormPfS_S_S_ --------------------------
	.section	.text._Z9transnormPfS_S_S_,"ax",@progbits
	.align	128
        .global         _Z9transnormPfS_S_S_
        .type           _Z9transnormPfS_S_S_,@function
        .size           _Z9transnormPfS_S_S_,(.L_x_4 - _Z9transnormPfS_S_S_)
        .other          _Z9transnormPfS_S_S_,@"STO_CUDA_ENTRY STV_DEFAULT"
_Z9transnormPfS_S_S_:
.text._Z9transnormPfS_S_S_:
[----:B------:R-:W-:Y:S01]  /*0000*/  LDC R1, c[0x0][0x37c] ;  /* 0x0000df00ff017b82 */ /* 0x000fe20000000800 */
[----:B------:R-:W0:Y:S07]  /*0010*/  S2R R5, SR_TID.X ;  /* 0x0000000000057919 */ /* 0x000e2e0000002100 */
[----:B------:R-:W0:Y:S08]  /*0020*/  S2UR UR4, SR_CTAID.X ;  /* 0x00000000000479c3 */ /* 0x000e300000002500 */
[----:B------:R-:W0:Y:S02]  /*0030*/  LDC R0, c[0x0][0x360] ;  /* 0x0000d800ff007b82 */ /* 0x000e240000000800 */
[----:B0-----:R-:W-:-:S05]  /*0040*/  IMAD R11, R0, UR4, R5 ;  /* 0x00000004000b7c24 */ /* 0x001fca000f8e0205 */
[----:B------:R-:W-:-:S13]  /*0050*/  ISETP.GT.AND P0, PT, R11, 0x7, PT ;  /* 0x000000070b00780c */ /* 0x000fda0003f04270 */
[----:B------:R-:W-:Y:S05]  /*0060*/  @P0 EXIT ;  /* 0x000000000000094d */ /* 0x000fea0003800000 */
[----:B------:R-:W0:Y:S01]  /*0070*/  LDC.64 R2, c[0x0][0x390] ;  /* 0x0000e400ff027b82 */ /* 0x000e220000000a00 */
[----:B------:R-:W-:Y:S01]  /*0080*/  ISETP.NE.AND P0, PT, R5, RZ, PT ;  /* 0x000000ff0500720c */ /* 0x000fe20003f05270 */
[----:B------:R-:W1:Y:S01]  /*0090*/  LDCU.64 UR6, c[0x0][0x358] ;  /* 0x00006b00ff0677ac */ /* 0x000e620008000a00 */
[----:B------:R-:W-:Y:S11]  /*00a0*/  BSSY.RECONVERGENT B0, `(.L_x_0) ;  /* 0x000000b000007945 */ /* 0x000ff60003800200 */
[----:B------:R-:W-:Y:S05]  /*00b0*/  @P0 BRA `(.L_x_1) ;  /* 0x0000000000240947 */ /* 0x000fea0003800000 */
[----:B------:R-:W1:Y:S02]  /*00c0*/  LDC.64 R4, c[0x0][0x398] ;  /* 0x0000e600ff047b82 */ /* 0x000e640000000a00 */
[----:B-1----:R2:W-:Y:S04]  /*00d0*/  STG.E desc[UR6][R4.64], RZ ;  /* 0x000000ff04007986 */ /* 0x0025e8000c101906 */
[----:B------:R2:W-:Y:S04]  /*00e0*/  STG.E desc[UR6][R4.64+0x4], RZ ;  /* 0x000004ff04007986 */ /* 0x0005e8000c101906 */
[----:B------:R2:W-:Y:S04]  /*00f0*/  STG.E desc[UR6][R4.64+0x8], RZ ;  /* 0x000008ff04007986 */ /* 0x0005e8000c101906 */
[----:B------:R2:W-:Y:S04]  /*0100*/  STG.E desc[UR6][R4.64+0xc], RZ ;  /* 0x00000cff04007986 */ /* 0x0005e8000c101906 */
[----:B------:R2:W-:Y:S04]  /*0110*/  STG.E desc[UR6][R4.64+0x10], RZ ;  /* 0x000010ff04007986 */ /* 0x0005e8000c101906 */
[----:B------:R2:W-:Y:S04]  /*0120*/  STG.E desc[UR6][R4.64+0x14], RZ ;  /* 0x000014ff04007986 */ /* 0x0005e8000c101906 */
[----:B------:R2:W-:Y:S04]  /*0130*/  STG.E desc[UR6][R4.64+0x18], RZ ;  /* 0x000018ff04007986 */ /* 0x0005e8000c101906 */
[----:B------:R2:W-:Y:S02]  /*0140*/  STG.E desc[UR6][R4.64+0x1c], RZ ;  /* 0x00001cff04007986 */ /* 0x0005e4000c101906 */
.L_x_1:
[----:B-1----:R-:W-:Y:S05]  /*0150*/  BSYNC.RECONVERGENT B0 ;  /* 0x0000000000007941 */ /* 0x002fea0003800200 */
.L_x_0:
[----:B--2---:R-:W1:Y:S01]  /*0160*/  LDC.64 R4, c[0x0][0x398] ;  /* 0x0000e600ff047b82 */ /* 0x004e620000000a00 */
[----:B------:R-:W2:Y:S02]  /*0170*/  LDCU UR4, c[0x0][0x370] ;  /* 0x00006e00ff0477ac */ /* 0x000ea40008000800 */
[----:B--2---:R-:W-:-:S07]  /*0180*/  IMAD R0, R0, UR4, RZ ;  /* 0x0000000400007c24 */ /* 0x004fce000f8e02ff */
.L_x_2:
[----:B--2---:R-:W2:Y:S01]  /*0190*/  LDC.64 R6, c[0x0][0x380] ;  /* 0x0000e000ff067b82 */ /* 0x004ea20000000a00 */
[----:B------:R-:W-:-:S05]  /*01a0*/  SHF.L.U32 R9, R11, 0x3, RZ ;  /* 0x000000030b097819 */ /* 0x000fca00000006ff */
[----:B--2---:R-:W-:Y:S02]  /*01b0*/  IMAD.WIDE R6, R9, 0x4, R6 ;  /* 0x0000000409067825 */ /* 0x004fe400078e0206 */
[----:B------:R-:W2:Y:S03]  /*01c0*/  LDC.64 R8, c[0x0][0x388] ;  /* 0x0000e200ff087b82 */ /* 0x000ea60000000a00 */
[----:B------:R-:W3:Y:S01]  /*01d0*/  LDG.E R13, desc[UR6][R6.64] ;  /* 0x00000006060d7981 */ /* 0x000ee2000c1e1900 */
[----:B--2---:R-:W-:-:S05]  /*01e0*/  IMAD.WIDE R8, R11, 0x4, R8 ;  /* 0x000000040b087825 */ /* 0x004fca00078e0208 */
[----:B---3--:R2:W-:Y:S04]  /*01f0*/  STG.E desc[UR6][R8.64], R13 ;  /* 0x0000000d08007986 */ /* 0x0085e8000c101906 */
[----:B0-----:R-:W3:Y:S01]  /*0200*/  LDG.E R15, desc[UR6][R2.64] ;  /* 0x00000006020f7981 */ /* 0x001ee2000c1e1900 */
[----:B------:R-:W-:-:S04]  /*0210*/  FMUL R10, R13, R13 ;  /* 0x0000000d0d0a7220 */ /* 0x000fc80000400000 */
[----:B---3--:R-:W-:-:S05]  /*0220*/  FMUL R15, R10, R15 ;  /* 0x0000000f0a0f7220 */ /* 0x008fca0000400000 */
[----:B-1----:R0:W-:Y:S04]  /*0230*/  STG.E desc[UR6][R4.64], R15 ;  /* 0x0000000f04007986 */ /* 0x0021e8000c101906 */
[----:B------:R-:W3:Y:S04]  /*0240*/  LDG.E R17, desc[UR6][R6.64+0x4] ;  /* 0x0000040606117981 */ /* 0x000ee8000c1e1900 */
[----:B---3--:R1:W-:Y:S04]  /*0250*/  STG.E desc[UR6][R8.64+0x20], R17 ;  /* 0x0000201108007986 */ /* 0x0083e8000c101906 */
[----:B------:R-:W3:Y:S01]  /*0260*/  LDG.E R19, desc[UR6][R2.64+0x4] ;  /* 0x0000040602137981 */ /* 0x000ee2000c1e1900 */
[----:B------:R-:W-:-:S04]  /*0270*/  FMUL R10, R17, R17 ;  /* 0x00000011110a7220 */ /* 0x000fc80000400000 */
[----:B---3--:R-:W-:-:S05]  /*0280*/  FMUL R19, R10, R19 ;  /* 0x000000130a137220 */ /* 0x008fca0000400000 */
[----:B------:R-:W-:Y:S04]  /*0290*/  STG.E desc[UR6][R4.64+0x4], R19 ;  /* 0x0000041304007986 */ /* 0x000fe8000c101906 */
[----:B--2---:R-:W2:Y:S04]  /*02a0*/  LDG.E R13, desc[UR6][R6.64+0x8] ;  /* 0x00000806060d7981 */ /* 0x004ea8000c1e1900 */
[----:B--2---:R2:W-:Y:S04]  /*02b0*/  STG.E desc[UR6][R8.64+0x40], R13 ;  /* 0x0000400d08007986 */ /* 0x0045e8000c101906 */
[----:B------:R-:W3:Y:S01]  /*02c0*/  LDG.E R21, desc[UR6][R2.64+0x8] ;  /* 0x0000080602157981 */ /* 0x000ee2000c1e1900 */
[----:B------:R-:W-:-:S04]  /*02d0*/  FMUL R10, R13, R13 ;  /* 0x0000000d0d0a7220 */ /* 0x000fc80000400000 */
[----:B---3--:R-:W-:-:S05]  /*02e0*/  FMUL R21, R10, R21 ;  /* 0x000000150a157220 */ /* 0x008fca0000400000 */
[----:B------:R-:W-:Y:S04]  /*02f0*/  STG.E desc[UR6][R4.64+0x8], R21 ;  /* 0x0000081504007986 */ /* 0x000fe8000c101906 */
[----:B0-----:R-:W3:Y:S04]  /*0300*/  LDG.E R15, desc[UR6][R6.64+0xc] ;  /* 0x00000c06060f7981 */ /* 0x001ee8000c1e1900 */
[----:B---3--:R0:W-:Y:S04]  /*0310*/  STG.E desc[UR6][R8.64+0x60], R15 ;  /* 0x0000600f08007986 */ /* 0x0081e8000c101906 */
[----:B-1----:R-:W3:Y:S01]  /*0320*/  LDG.E R17, desc[UR6][R2.64+0xc] ;  /* 0x00000c0602117981 */ /* 0x002ee2000c1e1900 */
[----:B------:R-:W-:-:S04]  /*0330*/  FMUL R10, R15, R15 ;  /* 0x0000000f0f0a7220 */ /* 0x000fc80000400000 */
[----:B---3--:R-:W-:-:S05]  /*0340*/  FMUL R17, R10, R17 ;  /* 0x000000110a117220 */ /* 0x008fca0000400000 */
[----:B------:R-:W-:Y:S04]  /*0350*/  STG.E desc[UR6][R4.64+0xc], R17 ;  /* 0x00000c1104007986 */ /* 0x000fe8000c101906 */
[----:B--2---:R-:W2:Y:S04]  /*0360*/  LDG.E R13, desc[UR6][R6.64+0x10] ;  /* 0x00001006060d7981 */ /* 0x004ea8000c1e1900 */
[----:B--2---:R1:W-:Y:S04]  /*0370*/  STG.E desc[UR6][R8.64+0x80], R13 ;  /* 0x0000800d08007986 */ /* 0x0043e8000c101906 */
[----:B------:R-:W2:Y:S01]  /*0380*/  LDG.E R19, desc[UR6][R2.64+0x10] ;  /* 0x0000100602137981 */ /* 0x000ea2000c1e1900 */
[----:B------:R-:W-:-:S04]  /*0390*/  FMUL R10, R13, R13 ;  /* 0x0000000d0d0a7220 */ /* 0x000fc80000400000 */
[----:B--2---:R-:W-:-:S05]  /*03a0*/  FMUL R19, R10, R19 ;  /* 0x000000130a137220 */ /* 0x004fca0000400000 */
[----:B------:R-:W-:Y:S04]  /*03b0*/  STG.E desc[UR6][R4.64+0x10], R19 ;  /* 0x0000101304007986 */ /* 0x000fe8000c101906 */
[----:B0-----:R-:W2:Y:S04]  /*03c0*/  LDG.E R15, desc[UR6][R6.64+0x14] ;  /* 0x00001406060f7981 */ /* 0x001ea8000c1e1900 */
[----:B--2---:R0:W-:Y:S04]  /*03d0*/  STG.E desc[UR6][R8.64+0xa0], R15 ;  /* 0x0000a00f08007986 */ /* 0x0041e8000c101906 */
[----:B------:R-:W2:Y:S01]  /*03e0*/  LDG.E R21, desc[UR6][R2.64+0x14] ;  /* 0x0000140602157981 */ /* 0x000ea2000c1e1900 */
[----:B------:R-:W-:-:S04]  /*03f0*/  FMUL R10, R15, R15 ;  /* 0x0000000f0f0a7220 */ /* 0x000fc80000400000 */
[----:B--2---:R-:W-:-:S05]  /*0400*/  FMUL R21, R10, R21 ;  /* 0x000000150a157220 */ /* 0x004fca0000400000 */
[----:B------:R2:W-:Y:S04]  /*0410*/  STG.E desc[UR6][R4.64+0x14], R21 ;  /* 0x0000141504007986 */ /* 0x0005e8000c101906 */
[----:B-1----:R-:W3:Y:S04]  /*0420*/  LDG.E R13, desc[UR6][R6.64+0x18] ;  /* 0x00001806060d7981 */ /* 0x002ee8000c1e1900 */
[----:B---3--:R2:W-:Y:S04]  /*0430*/  STG.E desc[UR6][R8.64+0xc0], R13 ;  /* 0x0000c00d08007986 */ /* 0x0085e8000c101906 */
[----:B------:R-:W3:Y:S01]  /*0440*/  LDG.E R17, desc[UR6][R2.64+0x18] ;  /* 0x0000180602117981 */ /* 0x000ee2000c1e1900 */
[----:B------:R-:W-:-:S04]  /*0450*/  FMUL R10, R13, R13 ;  /* 0x0000000d0d0a7220 */ /* 0x000fc80000400000 */
[----:B---3--:R-:W-:-:S05]  /*0460*/  FMUL R17, R10, R17 ;  /* 0x000000110a117220 */ /* 0x008fca0000400000 */
[----:B------:R2:W-:Y:S04]  /*0470*/  STG.E desc[UR6][R4.64+0x18], R17 ;  /* 0x0000181104007986 */ /* 0x0005e8000c101906 */
[----:B0-----:R-:W3:Y:S04]  /*0480*/  LDG.E R15, desc[UR6][R6.64+0x1c] ;  /* 0x00001c06060f7981 */ /* 0x001ee8000c1e1900 */
[----:B---3--:R2:W-:Y:S04]  /*0490*/  STG.E desc[UR6][R8.64+0xe0], R15 ;  /* 0x0000e00f08007986 */ /* 0x0085e8000c101906 */
[----:B------:R-:W3:Y:S01]  /*04a0*/  LDG.E R19, desc[UR6][R2.64+0x1c] ;  /* 0x00001c0602137981 */ /* 0x000ee2000c1e1900 */
[----:B------:R-:W-:Y:S01]  /*04b0*/  FMUL R10, R15, R15 ;  /* 0x0000000f0f0a7220 */ /* 0x000fe20000400000 */
[----:B------:R-:W-:-:S04]  /*04c0*/  IADD3 R11, PT, PT, R0, R11, RZ ;  /* 0x0000000b000b7210 */ /* 0x000fc80007ffe0ff */
[----:B------:R-:W-:Y:S01]  /*04d0*/  ISETP.GE.AND P0, PT, R11, 0x8, PT ;  /* 0x000000080b00780c */ /* 0x000fe20003f06270 */
[----:B---3--:R-:W-:-:S05]  /*04e0*/  FMUL R19, R10, R19 ;  /* 0x000000130a137220 */ /* 0x008fca0000400000 */
[----:B------:R2:W-:Y:S07]  /*04f0*/  STG.E desc[UR6][R4.64+0x1c], R19 ;  /* 0x00001c1304007986 */ /* 0x0005ee000c101906 */
[----:B------:R-:W-:Y:S05]  /*0500*/  @!P0 BRA `(.L_x_2) ;  /* 0xfffffffc00208947 */ /* 0x000fea000383ffff */
[----:B------:R-:W-:Y:S05]  /*0510*/  EXIT ;  /* 0x000000000000794d */ /* 0x000fea0003800000 */
.L_x_3:
[----:B------:R-:W-:-:S00]  /*0520*/  BRA `(.L_x_3) ;  /* 0xfffffffc00fc7947 */ /* 0x000fc0000383ffff */
[----:B------:R-:W-:-:S00]  /*0530*/  NOP ;  /* 0x0000000000007918 */ /* 0x000fc00000000000 */
        /* <DEDUP_REMOVED lines=12> */
.L_x_4:


//--------------------- .nv.shared.reserved.0     --------------------------
	.section	.nv.shared.reserved.0,"aw",@nobits
	.weak		__nv_reservedSMEM_offset_0_alias
	.size		__nv_reservedSMEM_offset_0_alias, 0, 64
	.other		__nv_reservedSMEM_offset_0_alias,@"STO_CUDA_RESERVED_SHARED STV_DEFAULT"
__nv_reservedSMEM_offset_0_alias:
	.zero		0
	.zero		64


//--------------------- .nv.constant0._Z9transnormPfS_S_S_ --------------------------
	.section	.nv.constant0._Z9transnormPfS_S_S_,"a",@progbits
	.sectionflags	@""
	.align	4
.nv.constant0._Z9transnormPfS_S_S_:
	.zero		928


//--------------------- SYMBOLS --------------------------

	.type		.nv.reservedSmem.offset0,@object
	.size		.nv.reservedSmem.offset0,0x4
